//
// Generated by NVIDIA NVVM Compiler
//
// Compiler Build ID: CL-36424714
// Cuda compilation tools, release 13.0, V13.0.88
// Based on NVVM 20.0.0
//

.version 9.0
.target sm_100
.address_size 64

	// .globl	_Z6kernelv
.extern .func  (.param .b32 func_retval0) vprintf
(
	.param .b64 vprintf_param_0,
	.param .b64 vprintf_param_1
)
;
.global .align 1 .b8 $str[120] = {73, 68, 58, 32, 37, 100, 44, 32, 84, 104, 114, 101, 97, 100, 32, 73, 68, 120, 58, 32, 37, 100, 44, 32, 84, 104, 114, 101, 97, 100, 32, 73, 68, 121, 58, 32, 37, 100, 44, 32, 66, 108, 111, 99, 107, 32, 73, 68, 120, 58, 32, 37, 100, 44, 32, 66, 108, 111, 99, 107, 73, 68, 121, 58, 32, 37, 100, 44, 32, 84, 104, 114, 101, 97, 100, 68, 105, 109, 46, 120, 58, 32, 37, 100, 44, 32, 84, 104, 114, 101, 97, 100, 68, 105, 109, 46, 121, 58, 32, 37, 100, 44, 32, 84, 104, 114, 101, 97, 100, 68, 105, 109, 46, 122, 58, 32, 37, 100, 10};

.visible .entry _Z6kernelv()
{
	.local .align 16 .b8 	__local_depot0[32];
	.reg .b64 	%SP;
	.reg .b64 	%SPL;
	.reg .b32 	%r<12>;
	.reg .b64 	%rd<5>;

	mov.u64 	%SPL, __local_depot0;
	cvta.local.u64 	%SP, %SPL;
	add.u64 	%rd1, %SP, 0;
	add.u64 	%rd2, %SPL, 0;
	mov.u32 	%r1, %tid.x;
	mov.u32 	%r2, %ntid.y;
	mov.u32 	%r3, %tid.y;
	mad.lo.s32 	%r4, %r1, %r2, %r3;
	mov.u32 	%r5, %ctaid.x;
	mov.u32 	%r6, %ctaid.y;
	mov.u32 	%r7, %nctaid.x;
	mov.u32 	%r8, %nctaid.y;
	mov.u32 	%r9, %nctaid.z;
	st.local.v4.u32 	[%rd2], {%r4, %r1, %r3, %r5};
	st.local.v4.u32 	[%rd2+16], {%r6, %r7, %r8, %r9};
	mov.u64 	%rd3, $str;
	cvta.global.u64 	%rd4, %rd3;
	{ // callseq 0, 0
	.param .b64 param0;
	st.param.b64 	[param0], %rd4;
	.param .b64 param1;
	st.param.b64 	[param1], %rd1;
	.param .b32 retval0;
	call.uni (retval0), 
	vprintf, 
	(
	param0, 
	param1
	);
	ld.param.b32 	%r10, [retval0];
	} // callseq 0
	ret;

}


// ===== COMPILED SASS (sm_100) =====

	.target	sm_100

	.elftype	@"ET_EXEC"


//--------------------- .note.nv.tkinfo           --------------------------
	.section	.note.nv.tkinfo,"",@"SHT_NOTE"
	.sectionflags	@"SHF_NOTE_NV_TKINFO"
	.tkinfo
        /*0018*/ 	.word	0x00000002
        /*0030*/ 	.string	""
        /*0030*/ 	.string	"ptxas"
        /*0030*/ 	.string	"Cuda compilation tools, release 13.0, V13.0.88"
        /*0030*/ 	.string	"Build cuda_13.0.r13.0/compiler.36424714_0"
        /*0030*/ 	.string	"-arch sm_100 -m 64 "



//--------------------- .note.nv.cuinfo           --------------------------
	.section	.note.nv.cuinfo,"",@"SHT_NOTE"
	.sectionflags	@"SHF_NOTE_NV_CUINFO"
        /*0018*/ 	.short	0x0002
        /*001a*/ 	.short	0x0064
        /*001c*/ 	.short	0x0082
	.zero		2


//--------------------- .nv.info                  --------------------------
	.section	.nv.info,"",@"SHT_CUDA_INFO"
	.align	4


	//----- nvinfo : EIATTR_REGCOUNT
	.align		4
        /*0000*/ 	.byte	0x04, 0x2f
        /*0002*/ 	.short	(.L_2 - .L_1)
	.align		4
.L_1:
        /*0004*/ 	.word	index@(_Z6kernelv)
        /*0008*/ 	.word	0x00000018


	//----- nvinfo : EIATTR_FRAME_SIZE
	.align		4
.L_2:
        /*000c*/ 	.byte	0x04, 0x11
        /*000e*/ 	.short	(.L_4 - .L_3)
	.align		4
.L_3:
        /*0010*/ 	.word	index@(_Z6kernelv)
        /*0014*/ 	.word	0x00000020


	//----- nvinfo : EIATTR_MIN_STACK_SIZE
	.align		4
.L_4:
        /*0018*/ 	.byte	0x04, 0x12
        /*001a*/ 	.short	(.L_6 - .L_5)
	.align		4
.L_5:
        /*001c*/ 	.word	index@(_Z6kernelv)
        /*0020*/ 	.word	0x00000020
.L_6:


//--------------------- .nv.compat                --------------------------
	.section	.nv.compat,"",@"SHT_CUDA_COMPAT_INFO"
	.align	4
        /*0000*/ 	.byte	0x02, 0x09, 0x00, 0x00, 0x02, 0x02, 0x01, 0x00, 0x02, 0x05, 0x05, 0x00, 0x03, 0x07, 0x01, 0x01
        /*0010*/ 	.byte	0x02, 0x03, 0x00, 0x00, 0x02, 0x06, 0x01, 0x00, 0x04, 0x0b, 0x08, 0x00, 0x09, 0x00, 0x00, 0x00
        /*0020*/ 	.byte	0x00, 0x00, 0x00, 0x00


//--------------------- .nv.info._Z6kernelv       --------------------------
	.section	.nv.info._Z6kernelv,"",@"SHT_CUDA_INFO"
	.sectionflags	@""
	.align	4


	//----- nvinfo : EIATTR_CUDA_API_VERSION
	.align		4
        /*0000*/ 	.byte	0x04, 0x37
        /*0002*/ 	.short	(.L_8 - .L_7)
.L_7:
        /*0004*/ 	.word	0x00000082


	//----- nvinfo : EIATTR_SPARSE_MMA_MASK
	.align		4
.L_8:
        /*0008*/ 	.byte	0x03, 0x50
        /*000a*/ 	.short	0x0000


	//----- nvinfo : EIATTR_MAXREG_COUNT
	.align		4
        /*000c*/ 	.byte	0x03, 0x1b
        /*000e*/ 	.short	0x00ff


	//----- nvinfo : EIATTR_EXTERNS
	.align		4
        /*0010*/ 	.byte	0x04, 0x0f
        /*0012*/ 	.short	(.L_10 - .L_9)


	//   ....[0]....
	.align		4
.L_9:
        /*0014*/ 	.word	index@(vprintf)


	//----- nvinfo : EIATTR_MERCURY_ISA_VERSION
	.align		4
.L_10:
        /*0018*/ 	.byte	0x03, 0x5f
        /*001a*/ 	.short	0x0101


	//----- nvinfo : EIATTR_VRC_CTA_INIT_COUNT
	.align		4
        /*001c*/ 	.byte	0x02, 0x4a
	.zero		1
	.zero		1


	//----- nvinfo : EIATTR_SYSCALL_OFFSETS
	.align		4
        /*0020*/ 	.byte	0x04, 0x46
        /*0022*/ 	.short	(.L_12 - .L_11)


	//   ....[0]....
.L_11:
        /*0024*/ 	.word	0x00000170


	//----- nvinfo : EIATTR_EXIT_INSTR_OFFSETS
	.align		4
.L_12:
        /*0028*/ 	.byte	0x04, 0x1c
        /*002a*/ 	.short	(.L_14 - .L_13)


	//   ....[0]....
.L_13:
        /*002c*/ 	.word	0x00000180


	//----- nvinfo : EIATTR_SW_WAR
	.align		4
.L_14:
        /*0030*/ 	.byte	0x04, 0x36
        /*0032*/ 	.short	(.L_16 - .L_15)
.L_15:
        /*0034*/ 	.word	0x00000008
.L_16:


//--------------------- .nv.callgraph             --------------------------
	.section	.nv.callgraph,"",@"SHT_CUDA_CALLGRAPH"
	.align	4
	.sectionentsize	8
	.align		4
        /*0000*/ 	.word	0x00000000
	.align		4
        /*0004*/ 	.word	0xffffffff
	.align		4
        /*0008*/ 	.word	index@(_Z6kernelv)
	.align		4
        /*000c*/ 	.word	index@(vprintf)
	.align		4
        /*0010*/ 	.word	0x00000000
	.align		4
        /*0014*/ 	.word	0xfffffffe
	.align		4
        /*0018*/ 	.word	0x00000000
	.align		4
        /*001c*/ 	.word	0xfffffffd
	.align		4
        /*0020*/ 	.word	0x00000000
	.align		4
        /*0024*/ 	.word	0xfffffffc


//--------------------- .nv.constant4             --------------------------
	.section	.nv.constant4,"a",@progbits
	.align	8
	.align		8
.nv.constant4:
        /*0000*/ 	.dword	vprintf
	.align		8
        /*0008*/ 	.dword	$str


//--------------------- .text._Z6kernelv          --------------------------
	.section	.text._Z6kernelv,"ax",@progbits
	.align	128
        .global         _Z6kernelv
        .type           _Z6kernelv,@function
        .size           _Z6kernelv,(.L_x_2 - _Z6kernelv)
        .other          _Z6kernelv,@"STO_CUDA_ENTRY STV_DEFAULT"
_Z6kernelv:
.text._Z6kernelv:
[----:B------:R-:W0:Y:S01]  /*0000*/  LDC R1, c[0x0][0x37c] ;  /* 0x0000df00ff017b82 */ /* 0x000e220000000800 */
[----:B------:R-:W1:Y:S01]  /*0010*/  S2R R9, SR_TID.X ;  /* 0x0000000000097919 */ /* 0x000e620000002100 */
[----:B------:R-:W2:Y:S01]  /*0020*/  LDCU UR5, c[0x0][0x2fc] ;  /* 0x00005f80ff0577ac */ /* 0x000ea20008000800 */
[----:B0-----:R-:W-:Y:S01]  /*0030*/  VIADD R1, R1, 0xffffffe0 ;  /* 0xffffffe001017836 */ /* 0x001fe20000000000 */
[----:B------:R-:W-:Y:S01]  /*0040*/  MOV R0, 0x0 ;  /* 0x0000000000007802 */ /* 0x000fe20000000f00 */
[----:B------:R-:W1:Y:S01]  /*0050*/  S2R R10, SR_TID.Y ;  /* 0x00000000000a7919 */ /* 0x000e620000002200 */
[----:B------:R-:W1:Y:S02]  /*0060*/  LDCU UR6, c[0x0][0x364] ;  /* 0x00006c80ff0677ac */ /* 0x000e640008000800 */
[----:B------:R-:W0:Y:S01]  /*0070*/  LDC R13, c[0x0][0x370] ;  /* 0x0000dc00ff0d7b82 */ /* 0x000e220000000800 */
[----:B------:R-:W3:Y:S01]  /*0080*/  S2R R11, SR_CTAID.X ;  /* 0x00000000000b7919 */ /* 0x000ee20000002500 */
[----:B------:R-:W4:Y:S01]  /*0090*/  LDCU UR4, c[0x0][0x2f8] ;  /* 0x00005f00ff0477ac */ /* 0x000f220008000800 */
[----:B------:R-:W0:Y:S05]  /*00a0*/  S2R R12, SR_CTAID.Y ;  /* 0x00000000000c7919 */ /* 0x000e2a0000002600 */
[----:B------:R-:W0:Y:S08]  /*00b0*/  LDC R14, c[0x0][0x374] ;  /* 0x0000dd00ff0e7b82 */ /* 0x000e300000000800 */
[----:B------:R-:W0:Y:S01]  /*00c0*/  LDC R15, c[0x0][0x378] ;  /* 0x0000de00ff0f7b82 */ /* 0x000e220000000800 */
[----:B----4-:R-:W-:-:S07]  /*00d0*/  IADD3 R6, P0, PT, R1, UR4, RZ ;  /* 0x0000000401067c10 */ /* 0x010fce000ff1e0ff */
[----:B------:R4:W5:Y:S01]  /*00e0*/  LDC.64 R2, c[0x4][R0] ;  /* 0x0100000000027b82 */ /* 0x0009620000000a00 */
[----:B--2---:R-:W-:Y:S02]  /*00f0*/  IMAD.X R7, RZ, RZ, UR5, P0 ;  /* 0x00000005ff077e24 */ /* 0x004fe400080e06ff */
[----:B-1----:R-:W-:Y:S01]  /*0100*/  IMAD R8, R9, UR6, R10 ;  /* 0x0000000609087c24 */ /* 0x002fe2000f8e020a */
[----:B------:R-:W1:Y:S04]  /*0110*/  LDCU.64 UR6, c[0x4][0x8] ;  /* 0x01000100ff0677ac */ /* 0x000e680008000a00 */
[----:B---3--:R4:W-:Y:S04]  /*0120*/  STL.128 [R1], R8 ;  /* 0x0000000801007387 */ /* 0x0089e80000100c00 */
[----:B0-----:R4:W-:Y:S01]  /*0130*/  STL.128 [R1+0x10], R12 ;  /* 0x0000100c01007387 */ /* 0x0019e20000100c00 */
[----:B-1----:R-:W-:Y:S01]  /*0140*/  IMAD.U32 R4, RZ, RZ, UR6 ;  /* 0x00000006ff047e24 */ /* 0x002fe2000f8e00ff */
[----:B------:R-:W-:-:S07]  /*0150*/  MOV R5, UR7 ;  /* 0x0000000700057c02 */ /* 0x000fce0008000f00 */
[----:B------:R-:W-:-:S07]  /*0160*/  LEPC R20, `(.L_x_0) ;  /* 0x000000001014794e */ /* 0x000fce0000000000 */
[----:B----45:R-:W-:Y:S05]  /*0170*/  CALL.ABS.NOINC R2 ;  /* 0x0000000002007343 */ /* 0x030fea0003c00000 */
.L_x_0:
[----:B------:R-:W-:Y:S05]  /*0180*/  EXIT ;  /* 0x000000000000794d */ /* 0x000fea0003800000 */
.L_x_1:
[----:B------:R-:W-:-:S00]  /*0190*/  BRA `(.L_x_1) ;  /* 0xfffffffc00fc7947 */ /* 0x000fc0000383ffff */
[----:B------:R-:W-:-:S00]  /*01a0*/  NOP ;  /* 0x0000000000007918 */ /* 0x000fc00000000000 */
        /* <DEDUP_REMOVED lines=13> */
.L_x_2:


//--------------------- .nv.global.init           --------------------------
	.section	.nv.global.init,"aw",@progbits
.nv.global.init:
	.type		$str,@object
	.size		$str,(.L_0 - $str)
$str:
        /*0000*/ 	.byte	0x49, 0x44, 0x3a, 0x20, 0x25, 0x64, 0x2c, 0x20, 0x54, 0x68, 0x72, 0x65, 0x61, 0x64, 0x20, 0x49
        /*0010*/ 	.byte	0x44, 0x78, 0x3a, 0x20, 0x25, 0x64, 0x2c, 0x20, 0x54, 0x68, 0x72, 0x65, 0x61, 0x64, 0x20, 0x49
        /*0020*/ 	.byte	0x44, 0x79, 0x3a, 0x20, 0x25, 0x64, 0x2c, 0x20, 0x42, 0x6c, 0x6f, 0x63, 0x6b, 0x20, 0x49, 0x44
        /*0030*/ 	.byte	0x78, 0x3a, 0x20, 0x25, 0x64, 0x2c, 0x20, 0x42, 0x6c, 0x6f, 0x63, 0x6b, 0x49, 0x44, 0x79, 0x3a
        /*0040*/ 	.byte	0x20, 0x25, 0x64, 0x2c, 0x20, 0x54, 0x68, 0x72, 0x65, 0x61, 0x64, 0x44, 0x69, 0x6d, 0x2e, 0x78
        /*0050*/ 	.byte	0x3a, 0x20, 0x25, 0x64, 0x2c, 0x20, 0x54, 0x68, 0x72, 0x65, 0x61, 0x64, 0x44, 0x69, 0x6d, 0x2e
        /*0060*/ 	.byte	0x79, 0x3a, 0x20, 0x25, 0x64, 0x2c, 0x20, 0x54, 0x68, 0x72, 0x65, 0x61, 0x64, 0x44, 0x69, 0x6d
        /*0070*/ 	.byte	0x2e, 0x7a, 0x3a, 0x20, 0x25, 0x64, 0x0a, 0x00
.L_0:


//--------------------- .nv.shared.reserved.0     --------------------------
	.section	.nv.shared.reserved.0,"aw",@nobits
	.weak		__nv_reservedSMEM_offset_0_alias
	.size		__nv_reservedSMEM_offset_0_alias, 0, 64
	.other		__nv_reservedSMEM_offset_0_alias,@"STO_CUDA_RESERVED_SHARED STV_DEFAULT"
__nv_reservedSMEM_offset_0_alias:
	.zero		0
	.zero		64


//--------------------- .nv.constant0._Z6kernelv  --------------------------
	.section	.nv.constant0._Z6kernelv,"a",@progbits
	.sectionflags	@""
	.align	4
.nv.constant0._Z6kernelv:
	.zero		896


//--------------------- SYMBOLS --------------------------

	.type		.nv.reservedSmem.offset0,@object
	.size		.nv.reservedSmem.offset0,0x4
	.type		vprintf,@function
